	.headerflags	@"EF_CUDA_TEXMODE_UNIFIED EF_CUDA_64BIT_ADDRESS EF_CUDA_ACCELERATORS EF_CUDA_SM90 EF_CUDA_VIRTUAL_SM(EF_CUDA_SM90)"
	.elftype	@"ET_EXEC"


//--------------------- .nv.info                  --------------------------
	.section	.nv.info,"",@"SHT_CUDA_INFO"
	.align	4


	//----- nvinfo : EIATTR_REGCOUNT
	.align		4
        /*0000*/ 	.byte	0x04, 0x2f
        /*0002*/ 	.short	(.L_1 - .L_0)
	.align		4
.L_0:
        /*0004*/ 	.word	index@(triton_poi_fused_add_div_mul_sqrt_sub_var_mean_1)
        /*0008*/ 	.word	0x00000018


	//----- nvinfo : EIATTR_MIN_STACK_SIZE
	.align		4
.L_1:
        /*000c*/ 	.byte	0x04, 0x12
        /*000e*/ 	.short	(.L_3 - .L_2)
	.align		4
.L_2:
        /*0010*/ 	.word	index@(triton_poi_fused_add_div_mul_sqrt_sub_var_mean_1)
        /*0014*/ 	.word	0x00000000


	//----- nvinfo : EIATTR_FRAME_SIZE
	.align		4
.L_3:
        /*0018*/ 	.byte	0x04, 0x11
        /*001a*/ 	.short	(.L_5 - .L_4)
	.align		4
.L_4:
        /*001c*/ 	.word	index@(triton_poi_fused_add_div_mul_sqrt_sub_var_mean_1)
        /*0020*/ 	.word	0x00000000


	//----- nvinfo : EIATTR_MIN_STACK_SIZE
	.align		4
.L_5:
        /*0024*/ 	.byte	0x04, 0x12
        /*0026*/ 	.short	(.L_7 - .L_6)
	.align		4
.L_6:
        /*0028*/ 	.word	index@(triton_poi_fused_add_div_mul_sqrt_sub_var_mean_1)
        /*002c*/ 	.word	0x00000000
.L_7:


//--------------------- .nv.info.triton_poi_fused_add_div_mul_sqrt_sub_var_mean_1 --------------------------
	.section	.nv.info.triton_poi_fused_add_div_mul_sqrt_sub_var_mean_1,"",@"SHT_CUDA_INFO"
	.sectionflags	@""
	.align	4


	//----- nvinfo : EIATTR_CUDA_API_VERSION
	.align		4
        /*0000*/ 	.byte	0x04, 0x37
        /*0002*/ 	.short	(.L_9 - .L_8)
.L_8:
        /*0004*/ 	.word	0x0000007c


	//----- nvinfo : EIATTR_KPARAM_INFO
	.align		4
.L_9:
        /*0008*/ 	.byte	0x04, 0x17
        /*000a*/ 	.short	(.L_11 - .L_10)
.L_10:
        /*000c*/ 	.word	0x00000000
        /*0010*/ 	.short	0x0006
        /*0012*/ 	.short	0x0030
        /*0014*/ 	.byte	0x00, 0xf0, 0x11, 0x00


	//----- nvinfo : EIATTR_KPARAM_INFO
	.align		4
.L_11:
        /*0018*/ 	.byte	0x04, 0x17
        /*001a*/ 	.short	(.L_13 - .L_12)
.L_12:
        /*001c*/ 	.word	0x00000000
        /*0020*/ 	.short	0x0005
        /*0022*/ 	.short	0x0028
        /*0024*/ 	.byte	0x00, 0xf4, 0x21, 0x00


	//----- nvinfo : EIATTR_KPARAM_INFO
	.align		4
.L_13:
        /*0028*/ 	.byte	0x04, 0x17
        /*002a*/ 	.short	(.L_15 - .L_14)
.L_14:
        /*002c*/ 	.word	0x00000000
        /*0030*/ 	.short	0x0004
        /*0032*/ 	.short	0x0020
        /*0034*/ 	.byte	0x00, 0xf4, 0x21, 0x00


	//----- nvinfo : EIATTR_KPARAM_INFO
	.align		4
.L_15:
        /*0038*/ 	.byte	0x04, 0x17
        /*003a*/ 	.short	(.L_17 - .L_16)
.L_16:
        /*003c*/ 	.word	0x00000000
        /*0040*/ 	.short	0x0003
        /*0042*/ 	.short	0x0018
        /*0044*/ 	.byte	0x00, 0xf4, 0x21, 0x00


	//----- nvinfo : EIATTR_KPARAM_INFO
	.align		4
.L_17:
        /*0048*/ 	.byte	0x04, 0x17
        /*004a*/ 	.short	(.L_19 - .L_18)
.L_18:
        /*004c*/ 	.word	0x00000000
        /*0050*/ 	.short	0x0002
        /*0052*/ 	.short	0x0010
        /*0054*/ 	.byte	0x00, 0xf4, 0x21, 0x00


	//----- nvinfo : EIATTR_KPARAM_INFO
	.align		4
.L_19:
        /*0058*/ 	.byte	0x04, 0x17
        /*005a*/ 	.short	(.L_21 - .L_20)
.L_20:
        /*005c*/ 	.word	0x00000000
        /*0060*/ 	.short	0x0001
        /*0062*/ 	.short	0x0008
        /*0064*/ 	.byte	0x00, 0xf4, 0x21, 0x00


	//----- nvinfo : EIATTR_KPARAM_INFO
	.align		4
.L_21:
        /*0068*/ 	.byte	0x04, 0x17
        /*006a*/ 	.short	(.L_23 - .L_22)
.L_22:
        /*006c*/ 	.word	0x00000000
        /*0070*/ 	.short	0x0000
        /*0072*/ 	.short	0x0000
        /*0074*/ 	.byte	0x00, 0xf4, 0x21, 0x00


	//----- nvinfo : EIATTR_SPARSE_MMA_MASK
	.align		4
.L_23:
        /*0078*/ 	.byte	0x03, 0x50
        /*007a*/ 	.short	0x0000


	//----- nvinfo : EIATTR_MAXREG_COUNT
	.align		4
        /*007c*/ 	.byte	0x03, 0x1b
        /*007e*/ 	.short	0x00ff


	//----- nvinfo : EIATTR_EXIT_INSTR_OFFSETS
	.align		4
        /*0080*/ 	.byte	0x04, 0x1c
        /*0082*/ 	.short	(.L_25 - .L_24)


	//   ....[0]....
.L_24:
        /*0084*/ 	.word	0x00000410


	//   ....[1]....
        /*0088*/ 	.word	0x00000430


	//----- nvinfo : EIATTR_REQNTID
	.align		4
.L_25:
        /*008c*/ 	.byte	0x04, 0x10
        /*008e*/ 	.short	(.L_27 - .L_26)
.L_26:
        /*0090*/ 	.word	0x00000080
        /*0094*/ 	.word	0x00000001
        /*0098*/ 	.word	0x00000001


	//----- nvinfo : EIATTR_CBANK_PARAM_SIZE
	.align		4
.L_27:
        /*009c*/ 	.byte	0x03, 0x19
        /*009e*/ 	.short	0x0034


	//----- nvinfo : EIATTR_PARAM_CBANK
	.align		4
        /*00a0*/ 	.byte	0x04, 0x0a
        /*00a2*/ 	.short	(.L_29 - .L_28)
	.align		4
.L_28:
        /*00a4*/ 	.word	index@(.nv.constant0.triton_poi_fused_add_div_mul_sqrt_sub_var_mean_1)
        /*00a8*/ 	.short	0x0210
        /*00aa*/ 	.short	0x0034


	//----- nvinfo : EIATTR_SW_WAR
	.align		4
.L_29:
        /*00ac*/ 	.byte	0x04, 0x36
        /*00ae*/ 	.short	(.L_31 - .L_30)
.L_30:
        /*00b0*/ 	.word	0x00000008
.L_31:


//--------------------- .nv.callgraph             --------------------------
	.section	.nv.callgraph,"",@"SHT_CUDA_CALLGRAPH"
	.align	4
	.sectionentsize	8
	.align		4
        /*0000*/ 	.word	0x00000000
	.align		4
        /*0004*/ 	.word	0xffffffff
	.align		4
        /*0008*/ 	.word	0x00000000
	.align		4
        /*000c*/ 	.word	0xfffffffe
	.align		4
        /*0010*/ 	.word	0x00000000
	.align		4
        /*0014*/ 	.word	0xfffffffd
	.align		4
        /*0018*/ 	.word	0x00000000
	.align		4
        /*001c*/ 	.word	0xfffffffc


//--------------------- .text.triton_poi_fused_add_div_mul_sqrt_sub_var_mean_1 --------------------------
	.section	.text.triton_poi_fused_add_div_mul_sqrt_sub_var_mean_1,"ax",@progbits
	.align	128
        .global         triton_poi_fused_add_div_mul_sqrt_sub_var_mean_1
        .type           triton_poi_fused_add_div_mul_sqrt_sub_var_mean_1,@function
        .size           triton_poi_fused_add_div_mul_sqrt_sub_var_mean_1,(.L_x_1 - triton_poi_fused_add_div_mul_sqrt_sub_var_mean_1)
        .other          triton_poi_fused_add_div_mul_sqrt_sub_var_mean_1,@"STO_CUDA_ENTRY STV_DEFAULT"
triton_poi_fused_add_div_mul_sqrt_sub_var_mean_1:
.text.triton_poi_fused_add_div_mul_sqrt_sub_var_mean_1:
[----:B------:R-:W0:Y:S01]  /*0000*/  LDC R1, c[0x0][0x28] ;  /* 0x00000a00ff017b82 */ /* 0x000e220000000800 */
[----:B------:R-:W1:Y:S07]  /*0010*/  S2R R0, SR_TID.X ;  /* 0x0000000000007919 */ /* 0x000e6e0000002100 */
[----:B------:R-:W2:Y:S01]  /*0020*/  LDC.64 R12, c[0x0][0x220] ;  /* 0x00008800ff0c7b82 */ /* 0x000ea20000000a00 */
[----:B------:R-:W-:Y:S01]  /*0030*/  ULDC.64 UR4, c[0x0][0x208] ;  /* 0x0000820000047ab9 */ /* 0x000fe20000000a00 */
[----:B------:R-:W3:Y:S06]  /*0040*/  S2R R3, SR_CTAID.X ;  /* 0x0000000000037919 */ /* 0x000eec0000002500 */
[----:B------:R-:W4:Y:S08]  /*0050*/  LDC.64 R14, c[0x0][0x218] ;  /* 0x00008600ff0e7b82 */ /* 0x000f300000000a00 */
[----:B------:R-:W5:Y:S08]  /*0060*/  LDC.64 R16, c[0x0][0x210] ;  /* 0x00008400ff107b82 */ /* 0x000f700000000a00 */
[----:B------:R-:W5:Y:S01]  /*0070*/  LDC.64 R10, c[0x0][0x228] ;  /* 0x00008a00ff0a7b82 */ /* 0x000f620000000a00 */
[----:B-1----:R-:W-:-:S07]  /*0080*/  IMAD.SHL.U32 R0, R0, 0x2, RZ ;  /* 0x0000000200007824 */ /* 0x002fce00078e00ff */
[----:B------:R-:W1:Y:S01]  /*0090*/  LDC.64 R4, c[0x0][0x230] ;  /* 0x00008c00ff047b82 */ /* 0x000e620000000a00 */
[----:B---3--:R-:W-:Y:S02]  /*00a0*/  SHF.R.S32.HI R7, RZ, 0x17, R3 ;  /* 0x00000017ff077819 */ /* 0x008fe40000011403 */
[----:B------:R-:W-:Y:S02]  /*00b0*/  LOP3.LUT R0, R0, 0xfe, RZ, 0xc0, !PT ;  /* 0x000000fe00007812 */ /* 0x000fe400078ec0ff */
[----:B------:R-:W-:Y:S02]  /*00c0*/  SGXT R7, R7, 0x1 ;  /* 0x000000010707781a */ /* 0x000fe40000000200 */
[----:B------:R-:W-:-:S04]  /*00d0*/  LEA R0, R3, R0, 0x8 ;  /* 0x0000000003007211 */ /* 0x000fc800078e40ff */
[CC--:B------:R-:W-:Y:S02]  /*00e0*/  LEA.HI R3, R7.reuse, R0.reuse, RZ, 0x4 ;  /* 0x0000000007037211 */ /* 0x0c0fe400078f20ff */
[----:B------:R-:W-:Y:S02]  /*00f0*/  LEA.HI R2, R7, R0, RZ, 0x6 ;  /* 0x0000000007027211 */ /* 0x000fe400078f30ff */
[----:B------:R-:W-:Y:S02]  /*0100*/  LOP3.LUT R3, R3, 0xfffffff0, RZ, 0xc0, !PT ;  /* 0xfffffff003037812 */ /* 0x000fe400078ec0ff */
[----:B------:R-:W-:Y:S02]  /*0110*/  SHF.R.S32.HI R2, RZ, 0x6, R2 ;  /* 0x00000006ff027819 */ /* 0x000fe40000011402 */
[C---:B------:R-:W-:Y:S01]  /*0120*/  ISETP.GE.AND P4, PT, R0.reuse, 0x100, PT ;  /* 0x000001000000780c */ /* 0x040fe20003f86270 */
[----:B------:R-:W-:-:S05]  /*0130*/  IMAD.IADD R3, R0, 0x1, -R3 ;  /* 0x0000000100037824 */ /* 0x000fca00078e0a03 */
[----:B------:R-:W-:Y:S02]  /*0140*/  LEA R9, R2, R3, 0x4 ;  /* 0x0000000302097211 */ /* 0x000fe400078e20ff */
[----:B------:R-:W-:-:S03]  /*0150*/  CS2R R2, SRZ ;  /* 0x0000000000027805 */ /* 0x000fc6000001ff00 */
[----:B--2---:R-:W-:-:S05]  /*0160*/  IMAD.WIDE R12, R9, 0x4, R12 ;  /* 0x00000004090c7825 */ /* 0x004fca00078e020c */
[----:B------:R5:W2:Y:S01]  /*0170*/  @!P4 LDG.E.EL.64 R2, desc[UR4][R12.64] ;  /* 0x000000040c02c981 */ /* 0x000aa2000c2e1b00 */
[----:B------:R-:W-:Y:S01]  /*0180*/  LEA.HI R7, R7, R0, RZ, 0x2 ;  /* 0x0000000007077211 */ /* 0x000fe200078f10ff */
[----:B----4-:R-:W-:Y:S01]  /*0190*/  IMAD.WIDE R14, R9, 0x4, R14 ;  /* 0x00000004090e7825 */ /* 0x010fe200078e020e */
[----:B------:R-:W-:Y:S02]  /*01a0*/  CS2R R8, SRZ ;  /* 0x0000000000087805 */ /* 0x000fe4000001ff00 */
[----:B------:R-:W-:Y:S02]  /*01b0*/  SHF.R.S32.HI R18, RZ, 0x2, R7 ;  /* 0x00000002ff127819 */ /* 0x000fe40000011407 */
[----:B------:R-:W-:Y:S02]  /*01c0*/  CS2R R6, SRZ ;  /* 0x0000000000067805 */ /* 0x000fe4000001ff00 */
[----:B------:R-:W-:Y:S01]  /*01d0*/  LEA.HI R19, R18, R18, RZ, 0x2 ;  /* 0x0000001212137211 */ /* 0x000fe200078f10ff */
[----:B-----5:R-:W-:-:S03]  /*01e0*/  IMAD.WIDE R12, R0, 0x4, R16 ;  /* 0x00000004000c7825 */ /* 0x020fc600078e0210 */
[----:B------:R-:W3:Y:S01]  /*01f0*/  @!P4 LDG.E.EL.64 R6, desc[UR4][R14.64] ;  /* 0x000000040e06c981 */ /* 0x000ee2000c2e1b00 */
[----:B------:R-:W-:-:S03]  /*0200*/  LOP3.LUT R19, R19, 0xfffffffc, RZ, 0xc0, !PT ;  /* 0xfffffffc13137812 */ /* 0x000fc600078ec0ff */
[----:B------:R4:W3:Y:S02]  /*0210*/  @!P4 LDG.E.64 R8, desc[UR4][R12.64] ;  /* 0x000000040c08c981 */ /* 0x0008e4000c1e1b00 */
[----:B------:R-:W-:Y:S01]  /*0220*/  IMAD.IADD R19, R18, 0x1, -R19 ;  /* 0x0000000112137824 */ /* 0x000fe200078e0a13 */
[----:B------:R-:W-:-:S03]  /*0230*/  CS2R R20, SRZ ;  /* 0x0000000000147805 */ /* 0x000fc6000001ff00 */
[----:B0-----:R-:W-:-:S04]  /*0240*/  IMAD.WIDE R10, R19, 0x4, R10 ;  /* 0x00000004130a7825 */ /* 0x001fc800078e020a */
[----:B-1----:R-:W-:Y:S01]  /*0250*/  IMAD.WIDE R16, R19, 0x4, R4 ;  /* 0x0000000413107825 */ /* 0x002fe200078e0204 */
[----:B------:R-:W-:Y:S01]  /*0260*/  CS2R R18, SRZ ;  /* 0x0000000000127805 */ /* 0x000fe2000001ff00 */
[----:B------:R-:W0:Y:S03]  /*0270*/  LDC.64 R4, c[0x0][0x238] ;  /* 0x00008e00ff047b82 */ /* 0x000e260000000a00 */
[----:B------:R-:W5:Y:S04]  /*0280*/  @!P4 LDG.E.EL R21, desc[UR4][R16.64] ;  /* 0x000000041015c981 */ /* 0x000f68000c2e1900 */
[----:B------:R-:W5:Y:S04]  /*0290*/  @!P4 LDG.E.EL R18, desc[UR4][R10.64] ;  /* 0x000000040a12c981 */ /* 0x000f68000c2e1900 */
[----:B------:R1:W5:Y:S04]  /*02a0*/  @!P4 LDG.E.EL R19, desc[UR4][R10.64] ;  /* 0x000000040a13c981 */ /* 0x000368000c2e1900 */
[----:B------:R-:W5:Y:S01]  /*02b0*/  @!P4 LDG.E.EL R20, desc[UR4][R16.64] ;  /* 0x000000041014c981 */ /* 0x000f62000c2e1900 */
[----:B0-----:R-:W-:Y:S01]  /*02c0*/  IMAD.WIDE R4, R0, 0x4, R4 ;  /* 0x0000000400047825 */ /* 0x001fe200078e0204 */
[----:B--2---:R-:W-:-:S02]  /*02d0*/  FSETP.GT.AND P0, PT, |R2|, 8.50705917302346158658e+37, PT ;  /* 0x7e8000000200780b */ /* 0x004fc40003f04200 */
[C---:B------:R-:W-:Y:S02]  /*02e0*/  FSETP.GT.AND P1, PT, |R3|.reuse, 8.50705917302346158658e+37, PT ;  /* 0x7e8000000300780b */ /* 0x040fe40003f24200 */
[----:B------:R-:W-:Y:S02]  /*02f0*/  FSETP.GEU.AND P2, PT, |R2|, 1.175494350822287508e-38, PT ;  /* 0x008000000200780b */ /* 0x000fe40003f4e200 */
[----:B------:R-:W-:-:S07]  /*0300*/  FSETP.GEU.AND P3, PT, |R3|, 1.175494350822287508e-38, PT ;  /* 0x008000000300780b */ /* 0x000fce0003f6e200 */
[----:B------:R-:W-:Y:S02]  /*0310*/  @P0 FMUL R2, R2, 0.25 ;  /* 0x3e80000002020820 */ /* 0x000fe40000400000 */
[----:B------:R-:W-:Y:S02]  /*0320*/  @P1 FMUL R3, R3, 0.25 ;  /* 0x3e80000003031820 */ /* 0x000fe40000400000 */
[----:B------:R-:W-:Y:S02]  /*0330*/  @!P2 FMUL R2, R2, 16777216 ;  /* 0x4b8000000202a820 */ /* 0x000fe40000400000 */
[----:B------:R-:W-:Y:S02]  /*0340*/  @!P3 FMUL R3, R3, 16777216 ;  /* 0x4b8000000303b820 */ /* 0x000fe40000400000 */
[----:B----4-:R-:W0:Y:S01]  /*0350*/  MUFU.RCP R13, R2 ;  /* 0x00000002000d7308 */ /* 0x010e220000001000 */
[----:B---3--:R-:W-:Y:S01]  /*0360*/  FADD R6, -R6, R8 ;  /* 0x0000000806067221 */ /* 0x008fe20000000100 */
[----:B------:R-:W-:-:S06]  /*0370*/  FADD R7, -R7, R9 ;  /* 0x0000000907077221 */ /* 0x000fcc0000000100 */
[----:B-1----:R-:W1:Y:S01]  /*0380*/  MUFU.RCP R10, R3 ;  /* 0x00000003000a7308 */ /* 0x002e620000001000 */
[----:B------:R-:W-:Y:S01]  /*0390*/  @P0 FMUL R6, R6, 0.25 ;  /* 0x3e80000006060820 */ /* 0x000fe20000400000 */
[----:B------:R-:W-:-:S03]  /*03a0*/  @P1 FMUL R7, R7, 0.25 ;  /* 0x3e80000007071820 */ /* 0x000fc60000400000 */
[----:B------:R-:W-:Y:S01]  /*03b0*/  @!P2 FMUL R6, R6, 16777216 ;  /* 0x4b8000000606a820 */ /* 0x000fe20000400000 */
[----:B------:R-:W-:-:S03]  /*03c0*/  @!P3 FMUL R7, R7, 16777216 ;  /* 0x4b8000000707b820 */ /* 0x000fc60000400000 */
[----:B0-----:R-:W-:Y:S01]  /*03d0*/  FMUL R6, R13, R6 ;  /* 0x000000060d067220 */ /* 0x001fe20000400000 */
[----:B-1----:R-:W-:-:S03]  /*03e0*/  FMUL R7, R10, R7 ;  /* 0x000000070a077220 */ /* 0x002fc60000400000 */
[----:B-----5:R-:W-:Y:S01]  /*03f0*/  FFMA R6, R6, R18, R21 ;  /* 0x0000001206067223 */ /* 0x020fe20000000015 */
[----:B------:R-:W-:Y:S01]  /*0400*/  FFMA R7, R7, R19, R20 ;  /* 0x0000001307077223 */ /* 0x000fe20000000014 */
[----:B------:R-:W-:Y:S06]  /*0410*/  @P4 EXIT ;  /* 0x000000000000494d */ /* 0x000fec0003800000 */
[----:B------:R-:W-:Y:S01]  /*0420*/  STG.E.64 desc[UR4][R4.64], R6 ;  /* 0x0000000604007986 */ /* 0x000fe2000c101b04 */
[----:B------:R-:W-:Y:S05]  /*0430*/  EXIT ;  /* 0x000000000000794d */ /* 0x000fea0003800000 */
.L_x_0:
[----:B------:R-:W-:-:S00]  /*0440*/  BRA `(.L_x_0) ;  /* 0xfffffffc00fc7947 */ /* 0x000fc0000383ffff */
[----:B------:R-:W-:-:S00]  /*0450*/  NOP ;  /* 0x0000000000007918 */ /* 0x000fc00000000000 */
        /* <DEDUP_REMOVED lines=10> */
.L_x_1:


//--------------------- .nv.constant0.triton_poi_fused_add_div_mul_sqrt_sub_var_mean_1 --------------------------
	.section	.nv.constant0.triton_poi_fused_add_div_mul_sqrt_sub_var_mean_1,"a",@progbits
	.sectionflags	@""
	.align	4
.nv.constant0.triton_poi_fused_add_div_mul_sqrt_sub_var_mean_1:
	.zero		580
